	.headerflags	@"EF_CUDA_TEXMODE_UNIFIED EF_CUDA_64BIT_ADDRESS EF_CUDA_ACCELERATORS EF_CUDA_SM90 EF_CUDA_VIRTUAL_SM(EF_CUDA_SM90)"
	.elftype	@"ET_EXEC"


//--------------------- .nv.info                  --------------------------
	.section	.nv.info,"",@"SHT_CUDA_INFO"
	.align	4


	//----- nvinfo : EIATTR_REGCOUNT
	.align		4
        /*0000*/ 	.byte	0x04, 0x2f
        /*0002*/ 	.short	(.L_1 - .L_0)
	.align		4
.L_0:
        /*0004*/ 	.word	index@(triton_poi_fused_convolution_20)
        /*0008*/ 	.word	0x0000000a


	//----- nvinfo : EIATTR_MIN_STACK_SIZE
	.align		4
.L_1:
        /*000c*/ 	.byte	0x04, 0x12
        /*000e*/ 	.short	(.L_3 - .L_2)
	.align		4
.L_2:
        /*0010*/ 	.word	index@(triton_poi_fused_convolution_20)
        /*0014*/ 	.word	0x00000000


	//----- nvinfo : EIATTR_FRAME_SIZE
	.align		4
.L_3:
        /*0018*/ 	.byte	0x04, 0x11
        /*001a*/ 	.short	(.L_5 - .L_4)
	.align		4
.L_4:
        /*001c*/ 	.word	index@(triton_poi_fused_convolution_20)
        /*0020*/ 	.word	0x00000000


	//----- nvinfo : EIATTR_MIN_STACK_SIZE
	.align		4
.L_5:
        /*0024*/ 	.byte	0x04, 0x12
        /*0026*/ 	.short	(.L_7 - .L_6)
	.align		4
.L_6:
        /*0028*/ 	.word	index@(triton_poi_fused_convolution_20)
        /*002c*/ 	.word	0x00000000
.L_7:


//--------------------- .nv.info.triton_poi_fused_convolution_20 --------------------------
	.section	.nv.info.triton_poi_fused_convolution_20,"",@"SHT_CUDA_INFO"
	.sectionflags	@""
	.align	4


	//----- nvinfo : EIATTR_CUDA_API_VERSION
	.align		4
        /*0000*/ 	.byte	0x04, 0x37
        /*0002*/ 	.short	(.L_9 - .L_8)
.L_8:
        /*0004*/ 	.word	0x0000007c


	//----- nvinfo : EIATTR_KPARAM_INFO
	.align		4
.L_9:
        /*0008*/ 	.byte	0x04, 0x17
        /*000a*/ 	.short	(.L_11 - .L_10)
.L_10:
        /*000c*/ 	.word	0x00000000
        /*0010*/ 	.short	0x0002
        /*0012*/ 	.short	0x0010
        /*0014*/ 	.byte	0x00, 0xf0, 0x11, 0x00


	//----- nvinfo : EIATTR_KPARAM_INFO
	.align		4
.L_11:
        /*0018*/ 	.byte	0x04, 0x17
        /*001a*/ 	.short	(.L_13 - .L_12)
.L_12:
        /*001c*/ 	.word	0x00000000
        /*0020*/ 	.short	0x0001
        /*0022*/ 	.short	0x0008
        /*0024*/ 	.byte	0x00, 0xf4, 0x21, 0x00


	//----- nvinfo : EIATTR_KPARAM_INFO
	.align		4
.L_13:
        /*0028*/ 	.byte	0x04, 0x17
        /*002a*/ 	.short	(.L_15 - .L_14)
.L_14:
        /*002c*/ 	.word	0x00000000
        /*0030*/ 	.short	0x0000
        /*0032*/ 	.short	0x0000
        /*0034*/ 	.byte	0x00, 0xf4, 0x21, 0x00


	//----- nvinfo : EIATTR_SPARSE_MMA_MASK
	.align		4
.L_15:
        /*0038*/ 	.byte	0x03, 0x50
        /*003a*/ 	.short	0x0000


	//----- nvinfo : EIATTR_MAXREG_COUNT
	.align		4
        /*003c*/ 	.byte	0x03, 0x1b
        /*003e*/ 	.short	0x00ff


	//----- nvinfo : EIATTR_EXIT_INSTR_OFFSETS
	.align		4
        /*0040*/ 	.byte	0x04, 0x1c
        /*0042*/ 	.short	(.L_17 - .L_16)


	//   ....[0]....
.L_16:
        /*0044*/ 	.word	0x00000100


	//   ....[1]....
        /*0048*/ 	.word	0x00000120


	//----- nvinfo : EIATTR_REQNTID
	.align		4
.L_17:
        /*004c*/ 	.byte	0x04, 0x10
        /*004e*/ 	.short	(.L_19 - .L_18)
.L_18:
        /*0050*/ 	.word	0x00000020
        /*0054*/ 	.word	0x00000001
        /*0058*/ 	.word	0x00000001


	//----- nvinfo : EIATTR_CBANK_PARAM_SIZE
	.align		4
.L_19:
        /*005c*/ 	.byte	0x03, 0x19
        /*005e*/ 	.short	0x0014


	//----- nvinfo : EIATTR_PARAM_CBANK
	.align		4
        /*0060*/ 	.byte	0x04, 0x0a
        /*0062*/ 	.short	(.L_21 - .L_20)
	.align		4
.L_20:
        /*0064*/ 	.word	index@(.nv.constant0.triton_poi_fused_convolution_20)
        /*0068*/ 	.short	0x0210
        /*006a*/ 	.short	0x0014


	//----- nvinfo : EIATTR_SW_WAR
	.align		4
.L_21:
        /*006c*/ 	.byte	0x04, 0x36
        /*006e*/ 	.short	(.L_23 - .L_22)
.L_22:
        /*0070*/ 	.word	0x00000008
.L_23:


//--------------------- .nv.callgraph             --------------------------
	.section	.nv.callgraph,"",@"SHT_CUDA_CALLGRAPH"
	.align	4
	.sectionentsize	8
	.align		4
        /*0000*/ 	.word	0x00000000
	.align		4
        /*0004*/ 	.word	0xffffffff
	.align		4
        /*0008*/ 	.word	0x00000000
	.align		4
        /*000c*/ 	.word	0xfffffffe
	.align		4
        /*0010*/ 	.word	0x00000000
	.align		4
        /*0014*/ 	.word	0xfffffffd
	.align		4
        /*0018*/ 	.word	0x00000000
	.align		4
        /*001c*/ 	.word	0xfffffffc


//--------------------- .text.triton_poi_fused_convolution_20 --------------------------
	.section	.text.triton_poi_fused_convolution_20,"ax",@progbits
	.align	128
        .global         triton_poi_fused_convolution_20
        .type           triton_poi_fused_convolution_20,@function
        .size           triton_poi_fused_convolution_20,(.L_x_1 - triton_poi_fused_convolution_20)
        .other          triton_poi_fused_convolution_20,@"STO_CUDA_ENTRY STV_DEFAULT"
triton_poi_fused_convolution_20:
.text.triton_poi_fused_convolution_20:
[----:B------:R-:W0:Y:S02]  /*0000*/  LDC R1, c[0x0][0x28] ;  /* 0x00000a00ff017b82 */ /* 0x000e240000000800 */
[----:B------:R-:W1:Y:S01]  /*0010*/  S2R R6, SR_TID.X ;  /* 0x0000000000067919 */ /* 0x000e620000002100 */
[----:B------:R-:W2:Y:S01]  /*0020*/  LDC.64 R2, c[0x0][0x210] ;  /* 0x00008400ff027b82 */ /* 0x000ea20000000a00 */
[----:B------:R-:W-:Y:S01]  /*0030*/  ULDC.64 UR4, c[0x0][0x208] ;  /* 0x0000820000047ab9 */ /* 0x000fe20000000a00 */
[----:B------:R-:W3:Y:S06]  /*0040*/  S2R R7, SR_CTAID.X ;  /* 0x0000000000077919 */ /* 0x000eec0000002500 */
[----:B------:R-:W4:Y:S01]  /*0050*/  LDC.64 R4, c[0x0][0x218] ;  /* 0x00008600ff047b82 */ /* 0x000f220000000a00 */
[----:B-1----:R-:W-:Y:S01]  /*0060*/  LOP3.LUT R0, R6, 0x7, RZ, 0xc0, !PT ;  /* 0x0000000706007812 */ /* 0x002fe200078ec0ff */
[----:B----4-:R-:W4:Y:S04]  /*0070*/  LDG.E R5, desc[UR4][R4.64] ;  /* 0x0000000404057981 */ /* 0x010f28000c1e1900 */
[----:B---3--:R-:W-:-:S02]  /*0080*/  IMAD R7, R7, 0x8, R0 ;  /* 0x0000000807077824 */ /* 0x008fc400078e0200 */
[----:B------:R-:W-:Y:S02]  /*0090*/  IMAD.MOV.U32 R0, RZ, RZ, RZ ;  /* 0x000000ffff007224 */ /* 0x000fe400078e00ff */
[C---:B--2---:R-:W-:Y:S01]  /*00a0*/  IMAD.WIDE R2, R7.reuse, 0x4, R2 ;  /* 0x0000000407027825 */ /* 0x044fe200078e0202 */
[----:B------:R-:W-:-:S13]  /*00b0*/  ISETP.GE.AND P0, PT, R7, 0x8, PT ;  /* 0x000000080700780c */ /* 0x000fda0003f06270 */
[----:B------:R-:W4:Y:S01]  /*00c0*/  @!P0 LDG.E R0, desc[UR4][R2.64] ;  /* 0x0000000402008981 */ /* 0x000f22000c1e1900 */
[----:B------:R-:W-:-:S04]  /*00d0*/  LOP3.LUT P0, RZ, R6, 0x18, RZ, 0xc0, !PT ;  /* 0x0000001806ff7812 */ /* 0x000fc8000780c0ff */
[----:B------:R-:W-:Y:S01]  /*00e0*/  ISETP.LT.AND P0, PT, R7, 0x8, !P0 ;  /* 0x000000080700780c */ /* 0x000fe20004701270 */
[----:B----4-:R-:W-:-:S12]  /*00f0*/  FADD R7, R5, R0 ;  /* 0x0000000005077221 */ /* 0x010fd80000000000 */
[----:B------:R-:W-:Y:S05]  /*0100*/  @!P0 EXIT ;  /* 0x000000000000894d */ /* 0x000fea0003800000 */
[----:B------:R-:W-:Y:S01]  /*0110*/  STG.E desc[UR4][R2.64], R7 ;  /* 0x0000000702007986 */ /* 0x000fe2000c101904 */
[----:B------:R-:W-:Y:S05]  /*0120*/  EXIT ;  /* 0x000000000000794d */ /* 0x000fea0003800000 */
.L_x_0:
[----:B------:R-:W-:-:S00]  /*0130*/  BRA `(.L_x_0) ;  /* 0xfffffffc00fc7947 */ /* 0x000fc0000383ffff */
[----:B------:R-:W-:-:S00]  /*0140*/  NOP ;  /* 0x0000000000007918 */ /* 0x000fc00000000000 */
        /* <DEDUP_REMOVED lines=11> */
.L_x_1:


//--------------------- .nv.constant0.triton_poi_fused_convolution_20 --------------------------
	.section	.nv.constant0.triton_poi_fused_convolution_20,"a",@progbits
	.sectionflags	@""
	.align	4
.nv.constant0.triton_poi_fused_convolution_20:
	.zero		548
